//
// Generated by NVIDIA NVVM Compiler
//
// Compiler Build ID: CL-36424714
// Cuda compilation tools, release 13.0, V13.0.88
// Based on NVVM 20.0.0
//

.version 9.0
.target sm_100
.address_size 64

	// .globl	_Z10PDH_kernellP10hist_entryiPK8atomdescd

.visible .entry _Z10PDH_kernellP10hist_entryiPK8atomdescd(
	.param .u64 _Z10PDH_kernellP10hist_entryiPK8atomdescd_param_0,
	.param .u64 .ptr .align 1 _Z10PDH_kernellP10hist_entryiPK8atomdescd_param_1,
	.param .u32 _Z10PDH_kernellP10hist_entryiPK8atomdescd_param_2,
	.param .u64 .ptr .align 1 _Z10PDH_kernellP10hist_entryiPK8atomdescd_param_3,
	.param .f64 _Z10PDH_kernellP10hist_entryiPK8atomdescd_param_4
)
{
	.reg .pred 	%p<5>;
	.reg .b32 	%r<14>;
	.reg .b64 	%rd<17>;
	.reg .b64 	%fd<21>;

	ld.param.u64 	%rd2, [_Z10PDH_kernellP10hist_entryiPK8atomdescd_param_0];
	ld.param.u64 	%rd3, [_Z10PDH_kernellP10hist_entryiPK8atomdescd_param_1];
	ld.param.u32 	%r2, [_Z10PDH_kernellP10hist_entryiPK8atomdescd_param_2];
	ld.param.u64 	%rd4, [_Z10PDH_kernellP10hist_entryiPK8atomdescd_param_3];
	ld.param.f64 	%fd1, [_Z10PDH_kernellP10hist_entryiPK8atomdescd_param_4];
	mov.u32 	%r3, %ctaid.x;
	mov.u32 	%r4, %ntid.x;
	mov.u32 	%r5, %tid.x;
	mad.lo.s32 	%r6, %r3, %r4, %r5;
	cvt.s64.s32 	%rd1, %r6;
	setp.le.s64 	%p1, %rd2, %rd1;
	@%p1 bra 	$L__BB0_3;
	cvt.u32.u64 	%r7, %rd1;
	cvta.to.global.u64 	%rd5, %rd4;
	cvt.rn.f64.s32 	%fd2, %r7;
	fma.rn.f64 	%fd3, %fd2, 0d4020000000000000, 0d3FF0000000000000;
	sqrt.rn.f64 	%fd4, %fd3;
	add.f64 	%fd5, %fd4, 0dBFF0000000000000;
	mul.f64 	%fd6, %fd5, 0d3FE0000000000000;
	cvt.rzi.s32.f64 	%r8, %fd6;
	mad.lo.s32 	%r9, %r8, %r8, %r8;
	shr.u32 	%r10, %r9, 31;
	add.s32 	%r11, %r9, %r10;
	shr.s32 	%r12, %r11, 1;
	sub.s32 	%r13, %r7, %r12;
	mul.wide.s32 	%rd6, %r8, 24;
	add.s64 	%rd7, %rd5, %rd6;
	ld.global.f64 	%fd7, [%rd7+24];
	mul.wide.s32 	%rd8, %r13, 24;
	add.s64 	%rd9, %rd5, %rd8;
	ld.global.f64 	%fd8, [%rd9];
	sub.f64 	%fd9, %fd7, %fd8;
	ld.global.f64 	%fd10, [%rd7+32];
	ld.global.f64 	%fd11, [%rd9+8];
	sub.f64 	%fd12, %fd10, %fd11;
	ld.global.f64 	%fd13, [%rd7+40];
	ld.global.f64 	%fd14, [%rd9+16];
	sub.f64 	%fd15, %fd13, %fd14;
	mul.f64 	%fd16, %fd12, %fd12;
	fma.rn.f64 	%fd17, %fd9, %fd9, %fd16;
	fma.rn.f64 	%fd18, %fd15, %fd15, %fd17;
	sqrt.rn.f64 	%fd19, %fd18;
	div.rn.f64 	%fd20, %fd19, %fd1;
	cvt.rzi.s32.f64 	%r1, %fd20;
	setp.lt.s32 	%p2, %r1, 0;
	setp.ge.s32 	%p3, %r1, %r2;
	or.pred  	%p4, %p2, %p3;
	@%p4 bra 	$L__BB0_3;
	cvt.u64.u32 	%rd10, %r1;
	mad.lo.s64 	%rd11, %rd2, %rd10, %rd1;
	cvta.to.global.u64 	%rd12, %rd3;
	shl.b64 	%rd13, %rd11, 3;
	add.s64 	%rd14, %rd12, %rd13;
	ld.global.u64 	%rd15, [%rd14];
	add.s64 	%rd16, %rd15, 1;
	st.global.u64 	[%rd14], %rd16;
$L__BB0_3:
	ret;

}


// ===== COMPILED SASS (sm_100) =====

	.target	sm_100

	.elftype	@"ET_EXEC"


//--------------------- .note.nv.tkinfo           --------------------------
	.section	.note.nv.tkinfo,"",@"SHT_NOTE"
	.sectionflags	@"SHF_NOTE_NV_TKINFO"
	.tkinfo
        /*0018*/ 	.word	0x00000002
        /*0030*/ 	.string	""
        /*0030*/ 	.string	"ptxas"
        /*0030*/ 	.string	"Cuda compilation tools, release 13.0, V13.0.88"
        /*0030*/ 	.string	"Build cuda_13.0.r13.0/compiler.36424714_0"
        /*0030*/ 	.string	"-arch sm_100 -m 64 "



//--------------------- .note.nv.cuinfo           --------------------------
	.section	.note.nv.cuinfo,"",@"SHT_NOTE"
	.sectionflags	@"SHF_NOTE_NV_CUINFO"
        /*0018*/ 	.short	0x0002
        /*001a*/ 	.short	0x0064
        /*001c*/ 	.short	0x0082
	.zero		2


//--------------------- .nv.info                  --------------------------
	.section	.nv.info,"",@"SHT_CUDA_INFO"
	.align	4


	//----- nvinfo : EIATTR_REGCOUNT
	.align		4
        /*0000*/ 	.byte	0x04, 0x2f
        /*0002*/ 	.short	(.L_1 - .L_0)
	.align		4
.L_0:
        /*0004*/ 	.word	index@(_Z10PDH_kernellP10hist_entryiPK8atomdescd)
        /*0008*/ 	.word	0x0000001b


	//----- nvinfo : EIATTR_FRAME_SIZE
	.align		4
.L_1:
        /*000c*/ 	.byte	0x04, 0x11
        /*000e*/ 	.short	(.L_3 - .L_2)
	.align		4
.L_2:
        /*0010*/ 	.word	index@($__internal_1_$__cuda_sm20_dsqrt_rn_f64_mediumpath_v1)
        /*0014*/ 	.word	0x00000000


	//----- nvinfo : EIATTR_FRAME_SIZE
	.align		4
.L_3:
        /*0018*/ 	.byte	0x04, 0x11
        /*001a*/ 	.short	(.L_5 - .L_4)
	.align		4
.L_4:
        /*001c*/ 	.word	index@($__internal_0_$__cuda_sm20_div_rn_f64_full)
        /*0020*/ 	.word	0x00000000


	//----- nvinfo : EIATTR_FRAME_SIZE
	.align		4
.L_5:
        /*0024*/ 	.byte	0x04, 0x11
        /*0026*/ 	.short	(.L_7 - .L_6)
	.align		4
.L_6:
        /*0028*/ 	.word	index@(_Z10PDH_kernellP10hist_entryiPK8atomdescd)
        /*002c*/ 	.word	0x00000000


	//----- nvinfo : EIATTR_MIN_STACK_SIZE
	.align		4
.L_7:
        /*0030*/ 	.byte	0x04, 0x12
        /*0032*/ 	.short	(.L_9 - .L_8)
	.align		4
.L_8:
        /*0034*/ 	.word	index@(_Z10PDH_kernellP10hist_entryiPK8atomdescd)
        /*0038*/ 	.word	0x00000000
.L_9:


//--------------------- .nv.compat                --------------------------
	.section	.nv.compat,"",@"SHT_CUDA_COMPAT_INFO"
	.align	4
        /*0000*/ 	.byte	0x02, 0x09, 0x00, 0x00, 0x02, 0x02, 0x01, 0x00, 0x02, 0x05, 0x05, 0x00, 0x03, 0x07, 0x01, 0x01
        /*0010*/ 	.byte	0x02, 0x03, 0x00, 0x00, 0x02, 0x06, 0x01, 0x00, 0x04, 0x0b, 0x08, 0x00, 0x01, 0x00, 0x00, 0x00
        /*0020*/ 	.byte	0x00, 0x00, 0x00, 0x00


//--------------------- .nv.info._Z10PDH_kernellP10hist_entryiPK8atomdescd --------------------------
	.section	.nv.info._Z10PDH_kernellP10hist_entryiPK8atomdescd,"",@"SHT_CUDA_INFO"
	.sectionflags	@""
	.align	4


	//----- nvinfo : EIATTR_CUDA_API_VERSION
	.align		4
        /*0000*/ 	.byte	0x04, 0x37
        /*0002*/ 	.short	(.L_11 - .L_10)
.L_10:
        /*0004*/ 	.word	0x00000082


	//----- nvinfo : EIATTR_KPARAM_INFO
	.align		4
.L_11:
        /*0008*/ 	.byte	0x04, 0x17
        /*000a*/ 	.short	(.L_13 - .L_12)
.L_12:
        /*000c*/ 	.word	0x00000000
        /*0010*/ 	.short	0x0004
        /*0012*/ 	.short	0x0020
        /*0014*/ 	.byte	0x00, 0xf0, 0x21, 0x00


	//----- nvinfo : EIATTR_KPARAM_INFO
	.align		4
.L_13:
        /*0018*/ 	.byte	0x04, 0x17
        /*001a*/ 	.short	(.L_15 - .L_14)
.L_14:
        /*001c*/ 	.word	0x00000000
        /*0020*/ 	.short	0x0003
        /*0022*/ 	.short	0x0018
        /*0024*/ 	.byte	0x00, 0xf5, 0x21, 0x00


	//----- nvinfo : EIATTR_KPARAM_INFO
	.align		4
.L_15:
        /*0028*/ 	.byte	0x04, 0x17
        /*002a*/ 	.short	(.L_17 - .L_16)
.L_16:
        /*002c*/ 	.word	0x00000000
        /*0030*/ 	.short	0x0002
        /*0032*/ 	.short	0x0010
        /*0034*/ 	.byte	0x00, 0xf0, 0x11, 0x00


	//----- nvinfo : EIATTR_KPARAM_INFO
	.align		4
.L_17:
        /*0038*/ 	.byte	0x04, 0x17
        /*003a*/ 	.short	(.L_19 - .L_18)
.L_18:
        /*003c*/ 	.word	0x00000000
        /*0040*/ 	.short	0x0001
        /*0042*/ 	.short	0x0008
        /*0044*/ 	.byte	0x00, 0xf5, 0x21, 0x00


	//----- nvinfo : EIATTR_KPARAM_INFO
	.align		4
.L_19:
        /*0048*/ 	.byte	0x04, 0x17
        /*004a*/ 	.short	(.L_21 - .L_20)
.L_20:
        /*004c*/ 	.word	0x00000000
        /*0050*/ 	.short	0x0000
        /*0052*/ 	.short	0x0000
        /*0054*/ 	.byte	0x00, 0xf0, 0x21, 0x00


	//----- nvinfo : EIATTR_SPARSE_MMA_MASK
	.align		4
.L_21:
        /*0058*/ 	.byte	0x03, 0x50
        /*005a*/ 	.short	0x0000


	//----- nvinfo : EIATTR_MAXREG_COUNT
	.align		4
        /*005c*/ 	.byte	0x03, 0x1b
        /*005e*/ 	.short	0x00ff


	//----- nvinfo : EIATTR_MERCURY_ISA_VERSION
	.align		4
        /*0060*/ 	.byte	0x03, 0x5f
        /*0062*/ 	.short	0x0101


	//----- nvinfo : EIATTR_VRC_CTA_INIT_COUNT
	.align		4
        /*0064*/ 	.byte	0x02, 0x4a
	.zero		1
	.zero		1


	//----- nvinfo : EIATTR_EXIT_INSTR_OFFSETS
	.align		4
        /*0068*/ 	.byte	0x04, 0x1c
        /*006a*/ 	.short	(.L_23 - .L_22)


	//   ....[0]....
.L_22:
        /*006c*/ 	.word	0x00000090


	//   ....[1]....
        /*0070*/ 	.word	0x00000710


	//   ....[2]....
        /*0074*/ 	.word	0x000007b0


	//----- nvinfo : EIATTR_CRS_STACK_SIZE
	.align		4
.L_23:
        /*0078*/ 	.byte	0x04, 0x1e
        /*007a*/ 	.short	(.L_25 - .L_24)
.L_24:
        /*007c*/ 	.word	0x00000000


	//----- nvinfo : EIATTR_CBANK_PARAM_SIZE
	.align		4
.L_25:
        /*0080*/ 	.byte	0x03, 0x19
        /*0082*/ 	.short	0x0028


	//----- nvinfo : EIATTR_PARAM_CBANK
	.align		4
        /*0084*/ 	.byte	0x04, 0x0a
        /*0086*/ 	.short	(.L_27 - .L_26)
	.align		4
.L_26:
        /*0088*/ 	.word	index@(.nv.constant0._Z10PDH_kernellP10hist_entryiPK8atomdescd)
        /*008c*/ 	.short	0x0380
        /*008e*/ 	.short	0x0028


	//----- nvinfo : EIATTR_SW_WAR
	.align		4
.L_27:
        /*0090*/ 	.byte	0x04, 0x36
        /*0092*/ 	.short	(.L_29 - .L_28)
.L_28:
        /*0094*/ 	.word	0x00000008
.L_29:


//--------------------- .nv.callgraph             --------------------------
	.section	.nv.callgraph,"",@"SHT_CUDA_CALLGRAPH"
	.align	4
	.sectionentsize	8
	.align		4
        /*0000*/ 	.word	0x00000000
	.align		4
        /*0004*/ 	.word	0xffffffff
	.align		4
        /*0008*/ 	.word	0x00000000
	.align		4
        /*000c*/ 	.word	0xfffffffe
	.align		4
        /*0010*/ 	.word	0x00000000
	.align		4
        /*0014*/ 	.word	0xfffffffd
	.align		4
        /*0018*/ 	.word	0x00000000
	.align		4
        /*001c*/ 	.word	0xfffffffc


//--------------------- .text._Z10PDH_kernellP10hist_entryiPK8atomdescd --------------------------
	.section	.text._Z10PDH_kernellP10hist_entryiPK8atomdescd,"ax",@progbits
	.align	128
        .global         _Z10PDH_kernellP10hist_entryiPK8atomdescd
        .type           _Z10PDH_kernellP10hist_entryiPK8atomdescd,@function
        .size           _Z10PDH_kernellP10hist_entryiPK8atomdescd,(.L_x_17 - _Z10PDH_kernellP10hist_entryiPK8atomdescd)
        .other          _Z10PDH_kernellP10hist_entryiPK8atomdescd,@"STO_CUDA_ENTRY STV_DEFAULT"
_Z10PDH_kernellP10hist_entryiPK8atomdescd:
.text._Z10PDH_kernellP10hist_entryiPK8atomdescd:
[----:B------:R-:W-:Y:S01]  /*0000*/  LDC R1, c[0x0][0x37c] ;  /* 0x0000df00ff017b82 */ /* 0x000fe20000000800 */
[----:B------:R-:W0:Y:S07]  /*0010*/  S2R R5, SR_TID.X ;  /* 0x0000000000057919 */ /* 0x000e2e0000002100 */
[----:B------:R-:W0:Y:S01]  /*0020*/  S2UR UR4, SR_CTAID.X ;  /* 0x00000000000479c3 */ /* 0x000e220000002500 */
[----:B------:R-:W1:Y:S07]  /*0030*/  LDCU.64 UR6, c[0x0][0x380] ;  /* 0x00007000ff0677ac */ /* 0x000e6e0008000a00 */
[----:B------:R-:W0:Y:S02]  /*0040*/  LDC R4, c[0x0][0x360] ;  /* 0x0000d800ff047b82 */ /* 0x000e240000000800 */
[----:B0-----:R-:W-:-:S05]  /*0050*/  IMAD R4, R4, UR4, R5 ;  /* 0x0000000404047c24 */ /* 0x001fca000f8e0205 */
[----:B-1----:R-:W-:Y:S02]  /*0060*/  ISETP.GE.U32.AND P0, PT, R4, UR6, PT ;  /* 0x0000000604007c0c */ /* 0x002fe4000bf06070 */
[----:B------:R-:W-:-:S04]  /*0070*/  SHF.R.S32.HI R5, RZ, 0x1f, R4 ;  /* 0x0000001fff057819 */ /* 0x000fc80000011404 */
[----:B------:R-:W-:-:S13]  /*0080*/  ISETP.GE.AND.EX P0, PT, R5, UR7, PT, P0 ;  /* 0x0000000705007c0c */ /* 0x000fda000bf06300 */
[----:B------:R-:W-:Y:S05]  /*0090*/  @P0 EXIT ;  /* 0x000000000000094d */ /* 0x000fea0003800000 */
[----:B------:R-:W0:Y:S01]  /*00a0*/  I2F.F64 R6, R4 ;  /* 0x0000000400067312 */ /* 0x000e220000201c00 */
[----:B------:R-:W-:Y:S01]  /*00b0*/  IMAD.MOV.U32 R2, RZ, RZ, 0x0 ;  /* 0x00000000ff027424 */ /* 0x000fe200078e00ff */
[----:B------:R-:W1:Y:S01]  /*00c0*/  LDCU.64 UR4, c[0x0][0x358] ;  /* 0x00006b00ff0477ac */ /* 0x000e620008000a00 */
[----:B------:R-:W-:Y:S01]  /*00d0*/  IMAD.MOV.U32 R3, RZ, RZ, 0x40200000 ;  /* 0x40200000ff037424 */ /* 0x000fe200078e00ff */
[----:B------:R-:W-:Y:S01]  /*00e0*/  BSSY.RECONVERGENT B0, `(.L_x_0) ;  /* 0x0000018000007945 */ /* 0x000fe20003800200 */
[----:B------:R-:W-:Y:S02]  /*00f0*/  IMAD.MOV.U32 R10, RZ, RZ, 0x0 ;  /* 0x00000000ff0a7424 */ /* 0x000fe400078e00ff */
[----:B------:R-:W-:Y:S02]  /*0100*/  IMAD.MOV.U32 R11, RZ, RZ, 0x3fd80000 ;  /* 0x3fd80000ff0b7424 */ /* 0x000fe400078e00ff */
[----:B0-----:R-:W-:-:S06]  /*0110*/  DFMA R6, R6, R2, 1 ;  /* 0x3ff000000606742b */ /* 0x001fcc0000000002 */
[----:B------:R-:W0:Y:S04]  /*0120*/  MUFU.RSQ64H R3, R7 ;  /* 0x0000000700037308 */ /* 0x000e280000001c00 */
[----:B------:R-:W-:-:S05]  /*0130*/  VIADD R2, R7, 0xfcb00000 ;  /* 0xfcb0000007027836 */ /* 0x000fca0000000000 */
[----:B------:R-:W-:Y:S01]  /*0140*/  ISETP.GE.U32.AND P0, PT, R2, 0x7ca00000, PT ;  /* 0x7ca000000200780c */ /* 0x000fe20003f06070 */
[----:B0-----:R-:W-:-:S08]  /*0150*/  DMUL R8, R2, R2 ;  /* 0x0000000202087228 */ /* 0x001fd00000000000 */
[----:B------:R-:W-:-:S08]  /*0160*/  DFMA R8, R6, -R8, 1 ;  /* 0x3ff000000608742b */ /* 0x000fd00000000808 */
[----:B------:R-:W-:Y:S02]  /*0170*/  DFMA R10, R8, R10, 0.5 ;  /* 0x3fe00000080a742b */ /* 0x000fe4000000000a */
[----:B------:R-:W-:-:S08]  /*0180*/  DMUL R8, R2, R8 ;  /* 0x0000000802087228 */ /* 0x000fd00000000000 */
[----:B------:R-:W-:-:S08]  /*0190*/  DFMA R10, R10, R8, R2 ;  /* 0x000000080a0a722b */ /* 0x000fd00000000002 */
[----:B------:R-:W-:Y:S02]  /*01a0*/  DMUL R14, R6, R10 ;  /* 0x0000000a060e7228 */ /* 0x000fe40000000000 */
[----:B------:R-:W-:Y:S02]  /*01b0*/  VIADD R9, R11, 0xfff00000 ;  /* 0xfff000000b097836 */ /* 0x000fe40000000000 */
[----:B------:R-:W-:-:S04]  /*01c0*/  IMAD.MOV.U32 R8, RZ, RZ, R10 ;  /* 0x000000ffff087224 */ /* 0x000fc800078e000a */
[----:B------:R-:W-:-:S08]  /*01d0*/  DFMA R12, R14, -R14, R6 ;  /* 0x8000000e0e0c722b */ /* 0x000fd00000000006 */
[----:B------:R-:W-:Y:S01]  /*01e0*/  DFMA R16, R12, R8, R14 ;  /* 0x000000080c10722b */ /* 0x000fe2000000000e */
[----:B-1----:R-:W-:Y:S10]  /*01f0*/  @!P0 BRA `(.L_x_1) ;  /* 0x0000000000188947 */ /* 0x002ff40003800000 */
[----:B------:R-:W-:Y:S01]  /*0200*/  MOV R8, R10 ;  /* 0x0000000a00087202 */ /* 0x000fe20000000f00 */
[----:B------:R-:W-:Y:S01]  /*0210*/  IMAD.MOV.U32 R10, RZ, RZ, R14 ;  /* 0x000000ffff0a7224 */ /* 0x000fe200078e000e */
[----:B------:R-:W-:-:S07]  /*0220*/  MOV R0, 0x240 ;  /* 0x0000024000007802 */ /* 0x000fce0000000f00 */
[----:B------:R-:W-:Y:S05]  /*0230*/  CALL.REL.NOINC `($__internal_1_$__cuda_sm20_dsqrt_rn_f64_mediumpath_v1) ;  /* 0x0000000800c47944 */ /* 0x000fea0003c00000 */
[----:B------:R-:W-:Y:S02]  /*0240*/  IMAD.MOV.U32 R16, RZ, RZ, R6 ;  /* 0x000000ffff107224 */ /* 0x000fe400078e0006 */
[----:B------:R-:W-:-:S07]  /*0250*/  IMAD.MOV.U32 R17, RZ, RZ, R7 ;  /* 0x000000ffff117224 */ /* 0x000fce00078e0007 */
.L_x_1:
[----:B------:R-:W-:Y:S05]  /*0260*/  BSYNC.RECONVERGENT B0 ;  /* 0x0000000000007941 */ /* 0x000fea0003800200 */
.L_x_0:
[----:B------:R-:W-:Y:S01]  /*0270*/  DADD R16, R16, -1 ;  /* 0xbff0000010107429 */ /* 0x000fe20000000000 */
[----:B------:R-:W0:Y:S07]  /*0280*/  LDC.64 R8, c[0x0][0x398] ;  /* 0x0000e600ff087b82 */ /* 0x000e2e0000000a00 */
[----:B------:R-:W-:-:S10]  /*0290*/  DMUL R16, R16, 0.5 ;  /* 0x3fe0000010107828 */ /* 0x000fd40000000000 */
[----:B------:R-:W1:Y:S02]  /*02a0*/  F2I.F64.TRUNC R17, R16 ;  /* 0x0000001000117311 */ /* 0x000e64000030d100 */
[C---:B-1----:R-:W-:Y:S02]  /*02b0*/  IMAD R0, R17.reuse, R17, R17 ;  /* 0x0000001111007224 */ /* 0x042fe400078e0211 */
[----:B0-----:R-:W-:-:S03]  /*02c0*/  IMAD.WIDE R6, R17, 0x18, R8 ;  /* 0x0000001811067825 */ /* 0x001fc600078e0208 */
[----:B------:R-:W-:Y:S02]  /*02d0*/  LEA.HI R0, R0, R0, RZ, 0x1 ;  /* 0x0000000000007211 */ /* 0x000fe400078f08ff */
[----:B------:R-:W2:Y:S02]  /*02e0*/  LDG.E.64 R12, desc[UR4][R6.64+0x20] ;  /* 0x00002004060c7981 */ /* 0x000ea4000c1e1b00 */
[----:B------:R-:W-:Y:S02]  /*02f0*/  SHF.R.S32.HI R3, RZ, 0x1, R0 ;  /* 0x00000001ff037819 */ /* 0x000fe40000011400 */
[----:B------:R-:W3:Y:S03]  /*0300*/  LDG.E.64 R16, desc[UR4][R6.64+0x28] ;  /* 0x0000280406107981 */ /* 0x000ee6000c1e1b00 */
[----:B------:R-:W-:-:S04]  /*0310*/  IMAD.IADD R3, R4, 0x1, -R3 ;  /* 0x0000000104037824 */ /* 0x000fc800078e0a03 */
[----:B------:R-:W-:Y:S02]  /*0320*/  IMAD.WIDE R8, R3, 0x18, R8 ;  /* 0x0000001803087825 */ /* 0x000fe400078e0208 */
[----:B------:R0:W4:Y:S04]  /*0330*/  LDG.E.64 R2, desc[UR4][R6.64+0x18] ;  /* 0x0000180406027981 */ /* 0x000128000c1e1b00 */
[----:B------:R-:W2:Y:S04]  /*0340*/  LDG.E.64 R14, desc[UR4][R8.64+0x8] ;  /* 0x00000804080e7981 */ /* 0x000ea8000c1e1b00 */
[----:B------:R-:W4:Y:S04]  /*0350*/  LDG.E.64 R10, desc[UR4][R8.64] ;  /* 0x00000004080a7981 */ /* 0x000f28000c1e1b00 */
[----:B------:R-:W3:Y:S01]  /*0360*/  LDG.E.64 R18, desc[UR4][R8.64+0x10] ;  /* 0x0000100408127981 */ /* 0x000ee2000c1e1b00 */
[----:B0-----:R-:W-:Y:S01]  /*0370*/  IMAD.MOV.U32 R6, RZ, RZ, 0x0 ;  /* 0x00000000ff067424 */ /* 0x001fe200078e00ff */
[----:B------:R-:W-:Y:S01]  /*0380*/  MOV R7, 0x3fd80000 ;  /* 0x3fd8000000077802 */ /* 0x000fe20000000f00 */
[----:B------:R-:W-:Y:S01]  /*0390*/  BSSY.RECONVERGENT B0, `(.L_x_2) ;  /* 0x000001d000007945 */ /* 0x000fe20003800200 */
[----:B--2---:R-:W-:-:S02]  /*03a0*/  DADD R12, R12, -R14 ;  /* 0x000000000c0c7229 */ /* 0x004fc4000000080e */
[----:B----4-:R-:W-:-:S06]  /*03b0*/  DADD R2, R2, -R10 ;  /* 0x0000000002027229 */ /* 0x010fcc000000080a */
[----:B------:R-:W-:Y:S02]  /*03c0*/  DMUL R12, R12, R12 ;  /* 0x0000000c0c0c7228 */ /* 0x000fe40000000000 */
[----:B---3--:R-:W-:-:S06]  /*03d0*/  DADD R16, R16, -R18 ;  /* 0x0000000010107229 */ /* 0x008fcc0000000812 */
[----:B------:R-:W-:-:S08]  /*03e0*/  DFMA R10, R2, R2, R12 ;  /* 0x00000002020a722b */ /* 0x000fd0000000000c */
[----:B------:R-:W-:-:S06]  /*03f0*/  DFMA R10, R16, R16, R10 ;  /* 0x00000010100a722b */ /* 0x000fcc000000000a */
[----:B------:R-:W0:Y:S04]  /*0400*/  MUFU.RSQ64H R3, R11 ;  /* 0x0000000b00037308 */ /* 0x000e280000001c00 */
[----:B------:R-:W-:-:S06]  /*0410*/  VIADD R2, R11, 0xfcb00000 ;  /* 0xfcb000000b027836 */ /* 0x000fcc0000000000 */
[----:B0-----:R-:W-:-:S08]  /*0420*/  DMUL R12, R2, R2 ;  /* 0x00000002020c7228 */ /* 0x001fd00000000000 */
[----:B------:R-:W-:-:S08]  /*0430*/  DFMA R12, R10, -R12, 1 ;  /* 0x3ff000000a0c742b */ /* 0x000fd0000000080c */
[----:B------:R-:W-:Y:S02]  /*0440*/  DFMA R6, R12, R6, 0.5 ;  /* 0x3fe000000c06742b */ /* 0x000fe40000000006 */
[----:B------:R-:W-:-:S08]  /*0450*/  DMUL R12, R2, R12 ;  /* 0x0000000c020c7228 */ /* 0x000fd00000000000 */
[----:B------:R-:W-:Y:S01]  /*0460*/  DFMA R12, R6, R12, R2 ;  /* 0x0000000c060c722b */ /* 0x000fe20000000002 */
[----:B------:R-:W-:-:S07]  /*0470*/  ISETP.GE.U32.AND P0, PT, R2, 0x7ca00000, PT ;  /* 0x7ca000000200780c */ /* 0x000fce0003f06070 */
[----:B------:R-:W-:Y:S02]  /*0480*/  DMUL R14, R10, R12 ;  /* 0x0000000c0a0e7228 */ /* 0x000fe40000000000 */
[----:B------:R-:W-:Y:S02]  /*0490*/  VIADD R9, R13, 0xfff00000 ;  /* 0xfff000000d097836 */ /* 0x000fe40000000000 */
[----:B------:R-:W-:-:S04]  /*04a0*/  IMAD.MOV.U32 R8, RZ, RZ, R12 ;  /* 0x000000ffff087224 */ /* 0x000fc800078e000c */
[----:B------:R-:W-:-:S08]  /*04b0*/  DFMA R16, R14, -R14, R10 ;  /* 0x8000000e0e10722b */ /* 0x000fd0000000000a */
[----:B------:R-:W-:Y:S01]  /*04c0*/  DFMA R6, R16, R8, R14 ;  /* 0x000000081006722b */ /* 0x000fe2000000000e */
[----:B------:R-:W-:Y:S10]  /*04d0*/  @!P0 BRA `(.L_x_3) ;  /* 0x0000000000208947 */ /* 0x000ff40003800000 */
[----:B------:R-:W-:Y:S01]  /*04e0*/  IMAD.MOV.U32 R8, RZ, RZ, R12 ;  /* 0x000000ffff087224 */ /* 0x000fe200078e000c */
[----:B------:R-:W-:Y:S01]  /*04f0*/  MOV R13, R17 ;  /* 0x00000011000d7202 */ /* 0x000fe20000000f00 */
[----:B------:R-:W-:Y:S01]  /*0500*/  IMAD.MOV.U32 R6, RZ, RZ, R10 ;  /* 0x000000ffff067224 */ /* 0x000fe200078e000a */
[----:B------:R-:W-:Y:S01]  /*0510*/  MOV R0, 0x560 ;  /* 0x0000056000007802 */ /* 0x000fe20000000f00 */
[----:B------:R-:W-:Y:S02]  /*0520*/  IMAD.MOV.U32 R7, RZ, RZ, R11 ;  /* 0x000000ffff077224 */ /* 0x000fe400078e000b */
[----:B------:R-:W-:Y:S02]  /*0530*/  IMAD.MOV.U32 R12, RZ, RZ, R16 ;  /* 0x000000ffff0c7224 */ /* 0x000fe400078e0010 */
[----:B------:R-:W-:-:S07]  /*0540*/  IMAD.MOV.U32 R10, RZ, RZ, R14 ;  /* 0x000000ffff0a7224 */ /* 0x000fce00078e000e */
[----:B------:R-:W-:Y:S05]  /*0550*/  CALL.REL.NOINC `($__internal_1_$__cuda_sm20_dsqrt_rn_f64_mediumpath_v1) ;  /* 0x0000000400fc7944 */ /* 0x000fea0003c00000 */
.L_x_3:
[----:B------:R-:W-:Y:S05]  /*0560*/  BSYNC.RECONVERGENT B0 ;  /* 0x0000000000007941 */ /* 0x000fea0003800200 */
.L_x_2:
[----:B------:R-:W0:Y:S01]  /*0570*/  LDCU UR6, c[0x0][0x3a4] ;  /* 0x00007480ff0677ac */ /* 0x000e220008000800 */
[----:B------:R-:W1:Y:S01]  /*0580*/  LDC.64 R10, c[0x0][0x3a0] ;  /* 0x0000e800ff0a7b82 */ /* 0x000e620000000a00 */
[----:B------:R-:W-:Y:S01]  /*0590*/  IMAD.MOV.U32 R2, RZ, RZ, 0x1 ;  /* 0x00000001ff027424 */ /* 0x000fe200078e00ff */
[----:B------:R-:W-:Y:S01]  /*05a0*/  FSETP.GEU.AND P1, PT, |R7|, 6.5827683646048100446e-37, PT ;  /* 0x036000000700780b */ /* 0x000fe20003f2e200 */
[----:B------:R-:W-:Y:S01]  /*05b0*/  BSSY.RECONVERGENT B0, `(.L_x_4) ;  /* 0x0000011000007945 */ /* 0x000fe20003800200 */
[----:B0-----:R-:W1:Y:S03]  /*05c0*/  MUFU.RCP64H R3, UR6 ;  /* 0x0000000600037d08 */ /* 0x001e660008001800 */
[----:B-1----:R-:W-:-:S08]  /*05d0*/  DFMA R8, R2, -R10, 1 ;  /* 0x3ff000000208742b */ /* 0x002fd0000000080a */
[----:B------:R-:W-:-:S08]  /*05e0*/  DFMA R8, R8, R8, R8 ;  /* 0x000000080808722b */ /* 0x000fd00000000008 */
[----:B------:R-:W-:-:S08]  /*05f0*/  DFMA R8, R2, R8, R2 ;  /* 0x000000080208722b */ /* 0x000fd00000000002 */
[----:B------:R-:W-:-:S08]  /*0600*/  DFMA R2, R8, -R10, 1 ;  /* 0x3ff000000802742b */ /* 0x000fd0000000080a */
[----:B------:R-:W-:-:S08]  /*0610*/  DFMA R2, R8, R2, R8 ;  /* 0x000000020802722b */ /* 0x000fd00000000008 */
[----:B------:R-:W-:-:S08]  /*0620*/  DMUL R8, R2, R6 ;  /* 0x0000000602087228 */ /* 0x000fd00000000000 */
[----:B------:R-:W-:-:S08]  /*0630*/  DFMA R10, R8, -R10, R6 ;  /* 0x8000000a080a722b */ /* 0x000fd00000000006 */
[----:B------:R-:W-:-:S10]  /*0640*/  DFMA R2, R2, R10, R8 ;  /* 0x0000000a0202722b */ /* 0x000fd40000000008 */
[----:B------:R-:W-:-:S05]  /*0650*/  FFMA R0, RZ, UR6, R3 ;  /* 0x00000006ff007c23 */ /* 0x000fca0008000003 */
[----:B------:R-:W-:-:S13]  /*0660*/  FSETP.GT.AND P0, PT, |R0|, 1.469367938527859385e-39, PT ;  /* 0x001000000000780b */ /* 0x000fda0003f04200 */
[----:B------:R-:W-:Y:S05]  /*0670*/  @P0 BRA P1, `(.L_x_5) ;  /* 0x0000000000100947 */ /* 0x000fea0000800000 */
[----:B------:R-:W-:-:S07]  /*0680*/  MOV R0, 0x6a0 ;  /* 0x000006a000007802 */ /* 0x000fce0000000f00 */
[----:B------:R-:W-:Y:S05]  /*0690*/  CALL.REL.NOINC `($__internal_0_$__cuda_sm20_div_rn_f64_full) ;  /* 0x0000000000487944 */ /* 0x000fea0003c00000 */
[----:B------:R-:W-:Y:S02]  /*06a0*/  IMAD.MOV.U32 R2, RZ, RZ, R12 ;  /* 0x000000ffff027224 */ /* 0x000fe400078e000c */
[----:B------:R-:W-:-:S07]  /*06b0*/  IMAD.MOV.U32 R3, RZ, RZ, R13 ;  /* 0x000000ffff037224 */ /* 0x000fce00078e000d */
.L_x_5:
[----:B------:R-:W-:Y:S05]  /*06c0*/  BSYNC.RECONVERGENT B0 ;  /* 0x0000000000007941 */ /* 0x000fea0003800200 */
.L_x_4:
[----:B------:R-:W0:Y:S01]  /*06d0*/  LDCU UR6, c[0x0][0x390] ;  /* 0x00007200ff0677ac */ /* 0x000e220008000800 */
[----:B------:R-:W0:Y:S02]  /*06e0*/  F2I.F64.TRUNC R3, R2 ;  /* 0x0000000200037311 */ /* 0x000e24000030d100 */
[----:B0-----:R-:W-:-:S04]  /*06f0*/  ISETP.GE.AND P0, PT, R3, UR6, PT ;  /* 0x0000000603007c0c */ /* 0x001fc8000bf06270 */
[----:B------:R-:W-:-:S13]  /*0700*/  ISETP.LT.OR P0, PT, R3, RZ, P0 ;  /* 0x000000ff0300720c */ /* 0x000fda0000701670 */
[----:B------:R-:W-:Y:S05]  /*0710*/  @P0 EXIT ;  /* 0x000000000000094d */ /* 0x000fea0003800000 */
[----:B------:R-:W0:Y:S02]  /*0720*/  LDCU.128 UR8, c[0x0][0x380] ;  /* 0x00007000ff0877ac */ /* 0x000e240008000c00 */
[----:B0-----:R-:W-:-:S04]  /*0730*/  IMAD.WIDE.U32 R4, R3, UR8, R4 ;  /* 0x0000000803047c25 */ /* 0x001fc8000f8e0004 */
[----:B------:R-:W-:Y:S01]  /*0740*/  IMAD R3, R3, UR9, R5 ;  /* 0x0000000903037c24 */ /* 0x000fe2000f8e0205 */
[----:B------:R-:W-:-:S04]  /*0750*/  LEA R2, P0, R4, UR10, 0x3 ;  /* 0x0000000a04027c11 */ /* 0x000fc8000f8018ff */
[----:B------:R-:W-:-:S05]  /*0760*/  LEA.HI.X R3, R4, UR11, R3, 0x3, P0 ;  /* 0x0000000b04037c11 */ /* 0x000fca00080f1c03 */
[----:B------:R-:W2:Y:S02]  /*0770*/  LDG.E.64 R4, desc[UR4][R2.64] ;  /* 0x0000000402047981 */ /* 0x000ea4000c1e1b00 */
[----:B--2---:R-:W-:-:S05]  /*0780*/  IADD3 R4, P0, PT, R4, 0x1, RZ ;  /* 0x0000000104047810 */ /* 0x004fca0007f1e0ff */
[----:B------:R-:W-:-:S05]  /*0790*/  IMAD.X R5, RZ, RZ, R5, P0 ;  /* 0x000000ffff057224 */ /* 0x000fca00000e0605 */
[----:B------:R-:W-:Y:S01]  /*07a0*/  STG.E.64 desc[UR4][R2.64], R4 ;  /* 0x0000000402007986 */ /* 0x000fe2000c101b04 */
[----:B------:R-:W-:Y:S05]  /*07b0*/  EXIT ;  /* 0x000000000000794d */ /* 0x000fea0003800000 */
        .weak           $__internal_0_$__cuda_sm20_div_rn_f64_full
        .type           $__internal_0_$__cuda_sm20_div_rn_f64_full,@function
        .size           $__internal_0_$__cuda_sm20_div_rn_f64_full,($__internal_1_$__cuda_sm20_dsqrt_rn_f64_mediumpath_v1 - $__internal_0_$__cuda_sm20_div_rn_f64_full)
$__internal_0_$__cuda_sm20_div_rn_f64_full:
[----:B------:R-:W0:Y:S01]  /*07c0*/  LDC.64 R10, c[0x0][0x3a0] ;  /* 0x0000e800ff0a7b82 */ /* 0x000e220000000a00 */
[C---:B------:R-:W-:Y:S01]  /*07d0*/  FSETP.GEU.AND P2, PT, |R7|.reuse, 1.469367938527859385e-39, PT ;  /* 0x001000000700780b */ /* 0x040fe20003f4e200 */
[----:B------:R-:W-:Y:S01]  /*07e0*/  IMAD.MOV.U32 R16, RZ, RZ, 0x1ca00000 ;  /* 0x1ca00000ff107424 */ /* 0x000fe200078e00ff */
[----:B------:R-:W-:Y:S01]  /*07f0*/  LOP3.LUT R12, R7, 0x7ff00000, RZ, 0xc0, !PT ;  /* 0x7ff00000070c7812 */ /* 0x000fe200078ec0ff */
[----:B------:R-:W-:Y:S01]  /*0800*/  BSSY.RECONVERGENT B1, `(.L_x_6) ;  /* 0x0000051000017945 */ /* 0x000fe20003800200 */
[C---:B0-----:R-:W-:Y:S02]  /*0810*/  FSETP.GEU.AND P0, PT, |R11|.reuse, 1.469367938527859385e-39, PT ;  /* 0x001000000b00780b */ /* 0x041fe40003f0e200 */
[C---:B------:R-:W-:Y:S02]  /*0820*/  LOP3.LUT R8, R11.reuse, 0x800fffff, RZ, 0xc0, !PT ;  /* 0x800fffff0b087812 */ /* 0x040fe400078ec0ff */
[----:B------:R-:W-:Y:S02]  /*0830*/  LOP3.LUT R13, R11, 0x7ff00000, RZ, 0xc0, !PT ;  /* 0x7ff000000b0d7812 */ /* 0x000fe400078ec0ff */
[----:B------:R-:W-:Y:S01]  /*0840*/  LOP3.LUT R9, R8, 0x3ff00000, RZ, 0xfc, !PT ;  /* 0x3ff0000008097812 */ /* 0x000fe200078efcff */
[----:B------:R-:W-:Y:S01]  /*0850*/  IMAD.MOV.U32 R8, RZ, RZ, R10 ;  /* 0x000000ffff087224 */ /* 0x000fe200078e000a */
[----:B------:R-:W-:Y:S01]  /*0860*/  ISETP.GE.U32.AND P1, PT, R12, R13, PT ;  /* 0x0000000d0c00720c */ /* 0x000fe20003f26070 */
[----:B------:R-:W-:-:S04]  /*0870*/  IMAD.MOV.U32 R23, RZ, RZ, R13 ;  /* 0x000000ffff177224 */ /* 0x000fc800078e000d */
[----:B------:R-:W0:Y:S02]  /*0880*/  @!P0 LDC.64 R2, c[0x0][0x3a0] ;  /* 0x0000e800ff028b82 */ /* 0x000e240000000a00 */
[----:B0-----:R-:W-:Y:S01]  /*0890*/  @!P0 DMUL R8, R2, 8.98846567431157953865e+307 ;  /* 0x7fe0000002088828 */ /* 0x001fe20000000000 */
[----:B------:R-:W-:-:S05]  /*08a0*/  MOV R2, 0x1 ;  /* 0x0000000100027802 */ /* 0x000fca0000000f00 */
[----:B------:R-:W0:Y:S04]  /*08b0*/  MUFU.RCP64H R3, R9 ;  /* 0x0000000900037308 */ /* 0x000e280000001800 */
[----:B------:R-:W-:-:S04]  /*08c0*/  @!P0 LOP3.LUT R23, R9, 0x7ff00000, RZ, 0xc0, !PT ;  /* 0x7ff0000009178812 */ /* 0x000fc800078ec0ff */
[----:B------:R-:W-:Y:S01]  /*08d0*/  IADD3 R24, PT, PT, R23, -0x1, RZ ;  /* 0xffffffff17187810 */ /* 0x000fe20007ffe0ff */
[----:B0-----:R-:W-:-:S08]  /*08e0*/  DFMA R14, R2, -R8, 1 ;  /* 0x3ff00000020e742b */ /* 0x001fd00000000808 */
[----:B------:R-:W-:-:S08]  /*08f0*/  DFMA R14, R14, R14, R14 ;  /* 0x0000000e0e0e722b */ /* 0x000fd0000000000e */
[----:B------:R-:W-:Y:S01]  /*0900*/  DFMA R18, R2, R14, R2 ;  /* 0x0000000e0212722b */ /* 0x000fe20000000002 */
[----:B------:R-:W-:Y:S01]  /*0910*/  SEL R15, R16, 0x63400000, !P1 ;  /* 0x63400000100f7807 */ /* 0x000fe20004800000 */
[----:B------:R-:W-:Y:S02]  /*0920*/  IMAD.MOV.U32 R2, RZ, RZ, R6 ;  /* 0x000000ffff027224 */ /* 0x000fe400078e0006 */
[----:B------:R-:W-:Y:S01]  /*0930*/  IMAD.MOV.U32 R14, RZ, RZ, R12 ;  /* 0x000000ffff0e7224 */ /* 0x000fe200078e000c */
[C-C-:B------:R-:W-:Y:S02]  /*0940*/  @!P2 LOP3.LUT R16, R15.reuse, 0x80000000, R7.reuse, 0xf8, !PT ;  /* 0x800000000f10a812 */ /* 0x140fe400078ef807 */
[----:B------:R-:W-:Y:S01]  /*0950*/  LOP3.LUT R3, R15, 0x800fffff, R7, 0xf8, !PT ;  /* 0x800fffff0f037812 */ /* 0x000fe200078ef807 */
[----:B------:R-:W-:Y:S01]  /*0960*/  DFMA R20, R18, -R8, 1 ;  /* 0x3ff000001214742b */ /* 0x000fe20000000808 */
[----:B------:R-:W-:Y:S01]  /*0970*/  @!P2 LOP3.LUT R17, R16, 0x100000, RZ, 0xfc, !PT ;  /* 0x001000001011a812 */ /* 0x000fe200078efcff */
[----:B------:R-:W-:-:S06]  /*0980*/  @!P2 IMAD.MOV.U32 R16, RZ, RZ, RZ ;  /* 0x000000ffff10a224 */ /* 0x000fcc00078e00ff */
[----:B------:R-:W-:Y:S02]  /*0990*/  @!P2 DFMA R2, R2, 2, -R16 ;  /* 0x400000000202a82b */ /* 0x000fe40000000810 */
[----:B------:R-:W-:-:S08]  /*09a0*/  DFMA R16, R18, R20, R18 ;  /* 0x000000141210722b */ /* 0x000fd00000000012 */
[----:B------:R-:W-:Y:S01]  /*09b0*/  @!P2 LOP3.LUT R14, R3, 0x7ff00000, RZ, 0xc0, !PT ;  /* 0x7ff00000030ea812 */ /* 0x000fe200078ec0ff */
[----:B------:R-:W-:-:S04]  /*09c0*/  DMUL R18, R16, R2 ;  /* 0x0000000210127228 */ /* 0x000fc80000000000 */
[----:B------:R-:W-:-:S04]  /*09d0*/  VIADD R22, R14, 0xffffffff ;  /* 0xffffffff0e167836 */ /* 0x000fc80000000000 */
[----:B------:R-:W-:Y:S01]  /*09e0*/  DFMA R20, R18, -R8, R2 ;  /* 0x800000081214722b */ /* 0x000fe20000000002 */
[----:B------:R-:W-:-:S04]  /*09f0*/  ISETP.GT.U32.AND P0, PT, R22, 0x7feffffe, PT ;  /* 0x7feffffe1600780c */ /* 0x000fc80003f04070 */
[----:B------:R-:W-:-:S03]  /*0a00*/  ISETP.GT.U32.OR P0, PT, R24, 0x7feffffe, P0 ;  /* 0x7feffffe1800780c */ /* 0x000fc60000704470 */
[----:B------:R-:W-:-:S10]  /*0a10*/  DFMA R16, R16, R20, R18 ;  /* 0x000000141010722b */ /* 0x000fd40000000012 */
[----:B------:R-:W-:Y:S05]  /*0a20*/  @P0 BRA `(.L_x_7) ;  /* 0x0000000000600947 */ /* 0x000fea0003800000 */
[----:B------:R-:W-:Y:S01]  /*0a30*/  VIADDMNMX R12, R12, -R13, 0xb9600000, !PT ;  /* 0xb96000000c0c7446 */ /* 0x000fe2000780090d */
[----:B------:R-:W-:-:S03]  /*0a40*/  IMAD.MOV.U32 R6, RZ, RZ, RZ ;  /* 0x000000ffff067224 */ /* 0x000fc600078e00ff */
[----:B------:R-:W-:-:S05]  /*0a50*/  VIMNMX R12, PT, PT, R12, 0x46a00000, PT ;  /* 0x46a000000c0c7848 */ /* 0x000fca0003fe0100 */
[----:B------:R-:W-:-:S04]  /*0a60*/  IMAD.IADD R15, R12, 0x1, -R15 ;  /* 0x000000010c0f7824 */ /* 0x000fc800078e0a0f */
[----:B------:R-:W-:-:S06]  /*0a70*/  VIADD R7, R15, 0x7fe00000 ;  /* 0x7fe000000f077836 */ /* 0x000fcc0000000000 */
[----:B------:R-:W-:-:S10]  /*0a80*/  DMUL R12, R16, R6 ;  /* 0x00000006100c7228 */ /* 0x000fd40000000000 */
[----:B------:R-:W-:-:S13]  /*0a90*/  FSETP.GTU.AND P0, PT, |R13|, 1.469367938527859385e-39, PT ;  /* 0x001000000d00780b */ /* 0x000fda0003f0c200 */
[----:B------:R-:W-:Y:S05]  /*0aa0*/  @P0 BRA `(.L_x_8) ;  /* 0x0000000000980947 */ /* 0x000fea0003800000 */
[----:B------:R-:W-:Y:S01]  /*0ab0*/  DFMA R2, R16, -R8, R2 ;  /* 0x800000081002722b */ /* 0x000fe20000000002 */
[----:B------:R-:W-:-:S09]  /*0ac0*/  IMAD.MOV.U32 R6, RZ, RZ, RZ ;  /* 0x000000ffff067224 */ /* 0x000fd200078e00ff */
[C---:B------:R-:W-:Y:S02]  /*0ad0*/  FSETP.NEU.AND P0, PT, R3.reuse, RZ, PT ;  /* 0x000000ff0300720b */ /* 0x040fe40003f0d000 */
[----:B------:R-:W-:-:S04]  /*0ae0*/  LOP3.LUT R11, R3, 0x80000000, R11, 0x48, !PT ;  /* 0x80000000030b7812 */ /* 0x000fc800078e480b */
[----:B------:R-:W-:-:S07]  /*0af0*/  LOP3.LUT R7, R11, R7, RZ, 0xfc, !PT ;  /* 0x000000070b077212 */ /* 0x000fce00078efcff */
[----:B------:R-:W-:Y:S05]  /*0b00*/  @!P0 BRA `(.L_x_8) ;  /* 0x0000000000808947 */ /* 0x000fea0003800000 */
[----:B------:R-:W-:Y:S01]  /*0b10*/  IMAD.MOV R3, RZ, RZ, -R15 ;  /* 0x000000ffff037224 */ /* 0x000fe200078e0a0f */
[----:B------:R-:W-:Y:S01]  /*0b20*/  MOV R2, RZ ;  /* 0x000000ff00027202 */ /* 0x000fe20000000f00 */
[----:B------:R-:W-:-:S05]  /*0b30*/  DMUL.RP R6, R16, R6 ;  /* 0x0000000610067228 */ /* 0x000fca0000008000 */
[----:B------:R-:W-:-:S05]  /*0b40*/  DFMA R2, R12, -R2, R16 ;  /* 0x800000020c02722b */ /* 0x000fca0000000010 */
[----:B------:R-:W-:Y:S02]  /*0b50*/  LOP3.LUT R11, R7, R11, RZ, 0x3c, !PT ;  /* 0x0000000b070b7212 */ /* 0x000fe400078e3cff */
[----:B------:R-:W-:-:S04]  /*0b60*/  IADD3 R2, PT, PT, -R15, -0x43300000, RZ ;  /* 0xbcd000000f027810 */ /* 0x000fc80007ffe1ff */
[----:B------:R-:W-:-:S04]  /*0b70*/  FSETP.NEU.AND P0, PT, |R3|, R2, PT ;  /* 0x000000020300720b */ /* 0x000fc80003f0d200 */
[----:B------:R-:W-:Y:S02]  /*0b80*/  FSEL R12, R6, R12, !P0 ;  /* 0x0000000c060c7208 */ /* 0x000fe40004000000 */
[----:B------:R-:W-:Y:S01]  /*0b90*/  FSEL R13, R11, R13, !P0 ;  /* 0x0000000d0b0d7208 */ /* 0x000fe20004000000 */
[----:B------:R-:W-:Y:S06]  /*0ba0*/  BRA `(.L_x_8) ;  /* 0x0000000000587947 */ /* 0x000fec0003800000 */
.L_x_7:
[----:B------:R-:W-:-:S14]  /*0bb0*/  DSETP.NAN.AND P0, PT, R6, R6, PT ;  /* 0x000000060600722a */ /* 0x000fdc0003f08000 */
[----:B------:R-:W-:Y:S05]  /*0bc0*/  @P0 BRA `(.L_x_9) ;  /* 0x0000000000480947 */ /* 0x000fea0003800000 */
[----:B------:R-:W0:Y:S02]  /*0bd0*/  LDC.64 R2, c[0x0][0x3a0] ;  /* 0x0000e800ff027b82 */ /* 0x000e240000000a00 */
[----:B0-----:R-:W-:-:S14]  /*0be0*/  DSETP.NAN.AND P0, PT, R2, R2, PT ;  /* 0x000000020200722a */ /* 0x001fdc0003f08000 */
[----:B------:R-:W-:Y:S05]  /*0bf0*/  @P0 BRA `(.L_x_10) ;  /* 0x0000000000300947 */ /* 0x000fea0003800000 */
[----:B------:R-:W-:Y:S01]  /*0c00*/  ISETP.NE.AND P0, PT, R14, R23, PT ;  /* 0x000000170e00720c */ /* 0x000fe20003f05270 */
[----:B------:R-:W-:Y:S02]  /*0c10*/  IMAD.MOV.U32 R12, RZ, RZ, 0x0 ;  /* 0x00000000ff0c7424 */ /* 0x000fe400078e00ff */
[----:B------:R-:W-:-:S10]  /*0c20*/  IMAD.MOV.U32 R13, RZ, RZ, -0x80000 ;  /* 0xfff80000ff0d7424 */ /* 0x000fd400078e00ff */
[----:B------:R-:W-:Y:S05]  /*0c30*/  @!P0 BRA `(.L_x_8) ;  /* 0x0000000000348947 */ /* 0x000fea0003800000 */
[----:B------:R-:W-:Y:S02]  /*0c40*/  ISETP.NE.AND P0, PT, R14, 0x7ff00000, PT ;  /* 0x7ff000000e00780c */ /* 0x000fe40003f05270 */
[----:B------:R-:W-:Y:S02]  /*0c50*/  LOP3.LUT R13, R7, 0x80000000, R11, 0x48, !PT ;  /* 0x80000000070d7812 */ /* 0x000fe400078e480b */
[----:B------:R-:W-:-:S13]  /*0c60*/  ISETP.EQ.OR P0, PT, R23, RZ, !P0 ;  /* 0x000000ff1700720c */ /* 0x000fda0004702670 */
[----:B------:R-:W-:Y:S01]  /*0c70*/  @P0 LOP3.LUT R2, R13, 0x7ff00000, RZ, 0xfc, !PT ;  /* 0x7ff000000d020812 */ /* 0x000fe200078efcff */
[----:B------:R-:W-:Y:S02]  /*0c80*/  @!P0 IMAD.MOV.U32 R12, RZ, RZ, RZ ;  /* 0x000000ffff0c8224 */ /* 0x000fe400078e00ff */
[----:B------:R-:W-:Y:S02]  /*0c90*/  @P0 IMAD.MOV.U32 R12, RZ, RZ, RZ ;  /* 0x000000ffff0c0224 */ /* 0x000fe400078e00ff */
[----:B------:R-:W-:Y:S01]  /*0ca0*/  @P0 IMAD.MOV.U32 R13, RZ, RZ, R2 ;  /* 0x000000ffff0d0224 */ /* 0x000fe200078e0002 */
[----:B------:R-:W-:Y:S06]  /*0cb0*/  BRA `(.L_x_8) ;  /* 0x0000000000147947 */ /* 0x000fec0003800000 */
.L_x_10:
[----:B------:R-:W-:Y:S02]  /*0cc0*/  LOP3.LUT R13, R11, 0x80000, RZ, 0xfc, !PT ;  /* 0x000800000b0d7812 */ /* 0x000fe400078efcff */
[----:B------:R-:W-:Y:S01]  /*0cd0*/  MOV R12, R10 ;  /* 0x0000000a000c7202 */ /* 0x000fe20000000f00 */
[----:B------:R-:W-:Y:S06]  /*0ce0*/  BRA `(.L_x_8) ;  /* 0x0000000000087947 */ /* 0x000fec0003800000 */
.L_x_9:
[----:B------:R-:W-:Y:S01]  /*0cf0*/  LOP3.LUT R13, R7, 0x80000, RZ, 0xfc, !PT ;  /* 0x00080000070d7812 */ /* 0x000fe200078efcff */
[----:B------:R-:W-:-:S07]  /*0d00*/  IMAD.MOV.U32 R12, RZ, RZ, R6 ;  /* 0x000000ffff0c7224 */ /* 0x000fce00078e0006 */
.L_x_8:
[----:B------:R-:W-:Y:S05]  /*0d10*/  BSYNC.RECONVERGENT B1 ;  /* 0x0000000000017941 */ /* 0x000fea0003800200 */
.L_x_6:
[----:B------:R-:W-:Y:S02]  /*0d20*/  IMAD.MOV.U32 R2, RZ, RZ, R0 ;  /* 0x000000ffff027224 */ /* 0x000fe400078e0000 */
[----:B------:R-:W-:-:S04]  /*0d30*/  IMAD.MOV.U32 R3, RZ, RZ, 0x0 ;  /* 0x00000000ff037424 */ /* 0x000fc800078e00ff */
[----:B------:R-:W-:Y:S05]  /*0d40*/  RET.REL.NODEC R2 `(_Z10PDH_kernellP10hist_entryiPK8atomdescd) ;  /* 0xfffffff002ac7950 */ /* 0x000fea0003c3ffff */
        .weak           $__internal_1_$__cuda_sm20_dsqrt_rn_f64_mediumpath_v1
        .type           $__internal_1_$__cuda_sm20_dsqrt_rn_f64_mediumpath_v1,@function
        .size           $__internal_1_$__cuda_sm20_dsqrt_rn_f64_mediumpath_v1,(.L_x_17 - $__internal_1_$__cuda_sm20_dsqrt_rn_f64_mediumpath_v1)
$__internal_1_$__cuda_sm20_dsqrt_rn_f64_mediumpath_v1:
[----:B------:R-:W-:Y:S01]  /*0d50*/  ISETP.GE.U32.AND P0, PT, R2, -0x3400000, PT ;  /* 0xfcc000000200780c */ /* 0x000fe20003f06070 */
[----:B------:R-:W-:Y:S01]  /*0d60*/  BSSY.RECONVERGENT B1, `(.L_x_11) ;  /* 0x0000024000017945 */ /* 0x000fe20003800200 */
[----:B------:R-:W-:-:S11]  /*0d70*/  IMAD.MOV.U32 R11, RZ, RZ, R15 ;  /* 0x000000ffff0b7224 */ /* 0x000fd600078e000f */
[----:B------:R-:W-:Y:S05]  /*0d80*/  @!P0 BRA `(.L_x_12) ;  /* 0x0000000000208947 */ /* 0x000fea0003800000 */
[----:B------:R-:W-:-:S10]  /*0d90*/  DFMA.RM R2, R12, R8, R10 ;  /* 0x000000080c02722b */ /* 0x000fd4000000400a */
[----:B------:R-:W-:-:S05]  /*0da0*/  IADD3 R8, P0, PT, R2, 0x1, RZ ;  /* 0x0000000102087810 */ /* 0x000fca0007f1e0ff */
[----:B------:R-:W-:-:S06]  /*0db0*/  IMAD.X R9, RZ, RZ, R3, P0 ;  /* 0x000000ffff097224 */ /* 0x000fcc00000e0603 */
[----:B------:R-:W-:-:S08]  /*0dc0*/  DFMA.RP R6, -R2, R8, R6 ;  /* 0x000000080206722b */ /* 0x000fd00000008106 */
[----:B------:R-:W-:-:S06]  /*0dd0*/  DSETP.GT.AND P0, PT, R6, RZ, PT ;  /* 0x000000ff0600722a */ /* 0x000fcc0003f04000 */
[----:B------:R-:W-:Y:S02]  /*0de0*/  FSEL R2, R8, R2, P0 ;  /* 0x0000000208027208 */ /* 0x000fe40000000000 */
[----:B------:R-:W-:Y:S01]  /*0df0*/  FSEL R3, R9, R3, P0 ;  /* 0x0000000309037208 */ /* 0x000fe20000000000 */
[----:B------:R-:W-:Y:S06]  /*0e00*/  BRA `(.L_x_13) ;  /* 0x0000000000647947 */ /* 0x000fec0003800000 */
.L_x_12:
[----:B------:R-:W-:-:S14]  /*0e10*/  DSETP.NE.AND P0, PT, R6, RZ, PT ;  /* 0x000000ff0600722a */ /* 0x000fdc0003f05000 */
[----:B------:R-:W-:Y:S05]  /*0e20*/  @!P0 BRA `(.L_x_14) ;  /* 0x0000000000588947 */ /* 0x000fea0003800000 */
[----:B------:R-:W-:-:S13]  /*0e30*/  ISETP.GE.AND P0, PT, R7, RZ, PT ;  /* 0x000000ff0700720c */ /* 0x000fda0003f06270 */
[----:B------:R-:W-:Y:S01]  /*0e40*/  @!P0 MOV R2, 0x0 ;  /* 0x0000000000028802 */ /* 0x000fe20000000f00 */
[----:B------:R-:W-:Y:S01]  /*0e50*/  @!P0 IMAD.MOV.U32 R3, RZ, RZ, -0x80000 ;  /* 0xfff80000ff038424 */ /* 0x000fe200078e00ff */
[----:B------:R-:W-:Y:S06]  /*0e60*/  @!P0 BRA `(.L_x_13) ;  /* 0x00000000004c8947 */ /* 0x000fec0003800000 */
[----:B------:R-:W-:-:S13]  /*0e70*/  ISETP.GT.AND P0, PT, R7, 0x7fefffff, PT ;  /* 0x7fefffff0700780c */ /* 0x000fda0003f04270 */
[----:B------:R-:W-:Y:S05]  /*0e80*/  @P0 BRA `(.L_x_14) ;  /* 0x0000000000400947 */ /* 0x000fea0003800000 */
[----:B------:R-:W-:Y:S01]  /*0e90*/  DMUL R6, R6, 8.11296384146066816958e+31 ;  /* 0x4690000006067828 */ /* 0x000fe20000000000 */
[----:B------:R-:W-:Y:S02]  /*0ea0*/  IMAD.MOV.U32 R2, RZ, RZ, RZ ;  /* 0x000000ffff027224 */ /* 0x000fe400078e00ff */
[----:B------:R-:W-:Y:S02]  /*0eb0*/  IMAD.MOV.U32 R10, RZ, RZ, 0x0 ;  /* 0x00000000ff0a7424 */ /* 0x000fe400078e00ff */
[----:B------:R-:W-:Y:S01]  /*0ec0*/  IMAD.MOV.U32 R11, RZ, RZ, 0x3fd80000 ;  /* 0x3fd80000ff0b7424 */ /* 0x000fe200078e00ff */
[----:B------:R-:W0:Y:S02]  /*0ed0*/  MUFU.RSQ64H R3, R7 ;  /* 0x0000000700037308 */ /* 0x000e240000001c00 */
[----:B0-----:R-:W-:-:S08]  /*0ee0*/  DMUL R8, R2, R2 ;  /* 0x0000000202087228 */ /* 0x001fd00000000000 */
[----:B------:R-:W-:-:S08]  /*0ef0*/  DFMA R8, R6, -R8, 1 ;  /* 0x3ff000000608742b */ /* 0x000fd00000000808 */
[----:B------:R-:W-:Y:S02]  /*0f00*/  DFMA R10, R8, R10, 0.5 ;  /* 0x3fe00000080a742b */ /* 0x000fe4000000000a */
[----:B------:R-:W-:-:S08]  /*0f10*/  DMUL R8, R2, R8 ;  /* 0x0000000802087228 */ /* 0x000fd00000000000 */
[----:B------:R-:W-:-:S08]  /*0f20*/  DFMA R8, R10, R8, R2 ;  /* 0x000000080a08722b */ /* 0x000fd00000000002 */
[----:B------:R-:W-:Y:S02]  /*0f30*/  DMUL R2, R6, R8 ;  /* 0x0000000806027228 */ /* 0x000fe40000000000 */
[----:B------:R-:W-:-:S06]  /*0f40*/  VIADD R9, R9, 0xfff00000 ;  /* 0xfff0000009097836 */ /* 0x000fcc0000000000 */
[----:B------:R-:W-:-:S08]  /*0f50*/  DFMA R10, R2, -R2, R6 ;  /* 0x80000002020a722b */ /* 0x000fd00000000006 */
[----:B------:R-:W-:-:S10]  /*0f60*/  DFMA R2, R8, R10, R2 ;  /* 0x0000000a0802722b */ /* 0x000fd40000000002 */
[----:B------:R-:W-:Y:S01]  /*0f70*/  IADD3 R3, PT, PT, R3, -0x3500000, RZ ;  /* 0xfcb0000003037810 */ /* 0x000fe20007ffe0ff */
[----:B------:R-:W-:Y:S06]  /*0f80*/  BRA `(.L_x_13) ;  /* 0x0000000000047947 */ /* 0x000fec0003800000 */
.L_x_14:
[----:B------:R-:W-:-:S11]  /*0f90*/  DADD R2, R6, R6 ;  /* 0x0000000006027229 */ /* 0x000fd60000000006 */
.L_x_13:
[----:B------:R-:W-:Y:S05]  /*0fa0*/  BSYNC.RECONVERGENT B1 ;  /* 0x0000000000017941 */ /* 0x000fea0003800200 */
.L_x_11:
[----:B------:R-:W-:Y:S02]  /*0fb0*/  IMAD.MOV.U32 R6, RZ, RZ, R2 ;  /* 0x000000ffff067224 */ /* 0x000fe400078e0002 */
[----:B------:R-:W-:Y:S02]  /*0fc0*/  IMAD.MOV.U32 R7, RZ, RZ, R3 ;  /* 0x000000ffff077224 */ /* 0x000fe400078e0003 */
[----:B------:R-:W-:Y:S02]  /*0fd0*/  IMAD.MOV.U32 R2, RZ, RZ, R0 ;  /* 0x000000ffff027224 */ /* 0x000fe400078e0000 */
[----:B------:R-:W-:-:S04]  /*0fe0*/  IMAD.MOV.U32 R3, RZ, RZ, 0x0 ;  /* 0x00000000ff037424 */ /* 0x000fc800078e00ff */
[----:B------:R-:W-:Y:S05]  /*0ff0*/  RET.REL.NODEC R2 `(_Z10PDH_kernellP10hist_entryiPK8atomdescd) ;  /* 0xfffffff002007950 */ /* 0x000fea0003c3ffff */
.L_x_15:
[----:B------:R-:W-:-:S00]  /*1000*/  BRA `(.L_x_15) ;  /* 0xfffffffc00fc7947 */ /* 0x000fc0000383ffff */
[----:B------:R-:W-:-:S00]  /*1010*/  NOP ;  /* 0x0000000000007918 */ /* 0x000fc00000000000 */
        /* <DEDUP_REMOVED lines=14> */
.L_x_17:


//--------------------- .nv.shared.reserved.0     --------------------------
	.section	.nv.shared.reserved.0,"aw",@nobits
	.weak		__nv_reservedSMEM_offset_0_alias
	.size		__nv_reservedSMEM_offset_0_alias, 0, 64
	.other		__nv_reservedSMEM_offset_0_alias,@"STO_CUDA_RESERVED_SHARED STV_DEFAULT"
__nv_reservedSMEM_offset_0_alias:
	.zero		0
	.zero		64


//--------------------- .nv.constant0._Z10PDH_kernellP10hist_entryiPK8atomdescd --------------------------
	.section	.nv.constant0._Z10PDH_kernellP10hist_entryiPK8atomdescd,"a",@progbits
	.sectionflags	@""
	.align	4
.nv.constant0._Z10PDH_kernellP10hist_entryiPK8atomdescd:
	.zero		936


//--------------------- SYMBOLS --------------------------

	.type		.nv.reservedSmem.offset0,@object
	.size		.nv.reservedSmem.offset0,0x4
